//
// Generated by NVIDIA NVVM Compiler
//
// Compiler Build ID: CL-36424714
// Cuda compilation tools, release 13.0, V13.0.88
// Based on NVVM 20.0.0
//

.version 9.0
.target sm_100
.address_size 64

	// .globl	_Z6kernalPf
.global .align 4 .b8 precalc_xorwow_matrix[102400];
.global .align 4 .b8 precalc_xorwow_offset_matrix[102400];
.global .align 4 .b8 mrg32k3aM1[2304];
.global .align 4 .b8 mrg32k3aM2[2304];
.global .align 4 .b8 mrg32k3aM1SubSeq[2016];
.global .align 4 .b8 mrg32k3aM2SubSeq[2016];
.global .align 4 .b8 mrg32k3aM1Seq[2304];
.global .align 4 .b8 mrg32k3aM2Seq[2304];
.const .align 8 .b8 __cr_lgamma_table[72];

.visible .entry _Z6kernalPf(
	.param .u64 .ptr .align 1 _Z6kernalPf_param_0
)
{
	.reg .b32 	%r<3>;
	.reg .b64 	%rd<5>;

	ld.param.u64 	%rd1, [_Z6kernalPf_param_0];
	cvta.to.global.u64 	%rd2, %rd1;
	mov.u32 	%r1, %tid.x;
	mul.wide.u32 	%rd3, %r1, 4;
	add.s64 	%rd4, %rd2, %rd3;
	mov.b32 	%r2, 1065353216;
	st.global.u32 	[%rd4], %r2;
	ret;

}


// ===== COMPILED SASS (sm_100) =====

	.target	sm_100

	.elftype	@"ET_EXEC"


//--------------------- .note.nv.tkinfo           --------------------------
	.section	.note.nv.tkinfo,"",@"SHT_NOTE"
	.sectionflags	@"SHF_NOTE_NV_TKINFO"
	.tkinfo
        /*0018*/ 	.word	0x00000002
        /*0030*/ 	.string	""
        /*0030*/ 	.string	"ptxas"
        /*0030*/ 	.string	"Cuda compilation tools, release 13.0, V13.0.88"
        /*0030*/ 	.string	"Build cuda_13.0.r13.0/compiler.36424714_0"
        /*0030*/ 	.string	"-arch sm_100 -m 64 "



//--------------------- .note.nv.cuinfo           --------------------------
	.section	.note.nv.cuinfo,"",@"SHT_NOTE"
	.sectionflags	@"SHF_NOTE_NV_CUINFO"
        /*0018*/ 	.short	0x0002
        /*001a*/ 	.short	0x0064
        /*001c*/ 	.short	0x0082
	.zero		2


//--------------------- .nv.info                  --------------------------
	.section	.nv.info,"",@"SHT_CUDA_INFO"
	.align	4


	//----- nvinfo : EIATTR_REGCOUNT
	.align		4
        /*0000*/ 	.byte	0x04, 0x2f
        /*0002*/ 	.short	(.L_10 - .L_9)
	.align		4
.L_9:
        /*0004*/ 	.word	index@(_Z6kernalPf)
        /*0008*/ 	.word	0x0000000a


	//----- nvinfo : EIATTR_FRAME_SIZE
	.align		4
.L_10:
        /*000c*/ 	.byte	0x04, 0x11
        /*000e*/ 	.short	(.L_12 - .L_11)
	.align		4
.L_11:
        /*0010*/ 	.word	index@(_Z6kernalPf)
        /*0014*/ 	.word	0x00000000


	//----- nvinfo : EIATTR_MIN_STACK_SIZE
	.align		4
.L_12:
        /*0018*/ 	.byte	0x04, 0x12
        /*001a*/ 	.short	(.L_14 - .L_13)
	.align		4
.L_13:
        /*001c*/ 	.word	index@(_Z6kernalPf)
        /*0020*/ 	.word	0x00000000
.L_14:


//--------------------- .nv.compat                --------------------------
	.section	.nv.compat,"",@"SHT_CUDA_COMPAT_INFO"
	.align	4
        /*0000*/ 	.byte	0x02, 0x09, 0x00, 0x00, 0x02, 0x02, 0x01, 0x00, 0x02, 0x05, 0x05, 0x00, 0x03, 0x07, 0x01, 0x01
        /*0010*/ 	.byte	0x02, 0x03, 0x00, 0x00, 0x02, 0x06, 0x01, 0x00, 0x04, 0x0b, 0x08, 0x00, 0x09, 0x00, 0x00, 0x00
        /*0020*/ 	.byte	0x00, 0x00, 0x00, 0x00


//--------------------- .nv.info._Z6kernalPf      --------------------------
	.section	.nv.info._Z6kernalPf,"",@"SHT_CUDA_INFO"
	.sectionflags	@""
	.align	4


	//----- nvinfo : EIATTR_CUDA_API_VERSION
	.align		4
        /*0000*/ 	.byte	0x04, 0x37
        /*0002*/ 	.short	(.L_16 - .L_15)
.L_15:
        /*0004*/ 	.word	0x00000082


	//----- nvinfo : EIATTR_KPARAM_INFO
	.align		4
.L_16:
        /*0008*/ 	.byte	0x04, 0x17
        /*000a*/ 	.short	(.L_18 - .L_17)
.L_17:
        /*000c*/ 	.word	0x00000000
        /*0010*/ 	.short	0x0000
        /*0012*/ 	.short	0x0000
        /*0014*/ 	.byte	0x00, 0xf5, 0x21, 0x00


	//----- nvinfo : EIATTR_SPARSE_MMA_MASK
	.align		4
.L_18:
        /*0018*/ 	.byte	0x03, 0x50
        /*001a*/ 	.short	0x0000


	//----- nvinfo : EIATTR_MAXREG_COUNT
	.align		4
        /*001c*/ 	.byte	0x03, 0x1b
        /*001e*/ 	.short	0x00ff


	//----- nvinfo : EIATTR_MERCURY_ISA_VERSION
	.align		4
        /*0020*/ 	.byte	0x03, 0x5f
        /*0022*/ 	.short	0x0101


	//----- nvinfo : EIATTR_VRC_CTA_INIT_COUNT
	.align		4
        /*0024*/ 	.byte	0x02, 0x4a
	.zero		1
	.zero		1


	//----- nvinfo : EIATTR_EXIT_INSTR_OFFSETS
	.align		4
        /*0028*/ 	.byte	0x04, 0x1c
        /*002a*/ 	.short	(.L_20 - .L_19)


	//   ....[0]....
.L_19:
        /*002c*/ 	.word	0x00000070


	//----- nvinfo : EIATTR_CBANK_PARAM_SIZE
	.align		4
.L_20:
        /*0030*/ 	.byte	0x03, 0x19
        /*0032*/ 	.short	0x0008


	//----- nvinfo : EIATTR_PARAM_CBANK
	.align		4
        /*0034*/ 	.byte	0x04, 0x0a
        /*0036*/ 	.short	(.L_22 - .L_21)
	.align		4
.L_21:
        /*0038*/ 	.word	index@(.nv.constant0._Z6kernalPf)
        /*003c*/ 	.short	0x0380
        /*003e*/ 	.short	0x0008


	//----- nvinfo : EIATTR_SW_WAR
	.align		4
.L_22:
        /*0040*/ 	.byte	0x04, 0x36
        /*0042*/ 	.short	(.L_24 - .L_23)
.L_23:
        /*0044*/ 	.word	0x00000008
.L_24:


//--------------------- .nv.callgraph             --------------------------
	.section	.nv.callgraph,"",@"SHT_CUDA_CALLGRAPH"
	.align	4
	.sectionentsize	8
	.align		4
        /*0000*/ 	.word	0x00000000
	.align		4
        /*0004*/ 	.word	0xffffffff
	.align		4
        /*0008*/ 	.word	0x00000000
	.align		4
        /*000c*/ 	.word	0xfffffffe
	.align		4
        /*0010*/ 	.word	0x00000000
	.align		4
        /*0014*/ 	.word	0xfffffffd
	.align		4
        /*0018*/ 	.word	0x00000000
	.align		4
        /*001c*/ 	.word	0xfffffffc


//--------------------- .nv.constant4             --------------------------
	.section	.nv.constant4,"a",@progbits
	.align	8
	.align		8
.nv.constant4:
        /*0000*/ 	.dword	precalc_xorwow_matrix
	.align		8
        /*0008*/ 	.dword	precalc_xorwow_offset_matrix
	.align		8
        /*0010*/ 	.dword	mrg32k3aM1
	.align		8
        /*0018*/ 	.dword	mrg32k3aM2
	.align		8
        /*0020*/ 	.dword	mrg32k3aM1SubSeq
	.align		8
        /*0028*/ 	.dword	mrg32k3aM2SubSeq
	.align		8
        /*0030*/ 	.dword	mrg32k3aM1Seq
	.align		8
        /*0038*/ 	.dword	mrg32k3aM2Seq


//--------------------- .nv.constant3             --------------------------
	.section	.nv.constant3,"a",@progbits
	.align	8
.nv.constant3:
	.type		__cr_lgamma_table,@object
	.size		__cr_lgamma_table,(.L_8 - __cr_lgamma_table)
__cr_lgamma_table:
        /*0000*/ 	.byte	0x00, 0x00, 0x00, 0x00, 0x00, 0x00, 0x00, 0x00, 0x00, 0x00, 0x00, 0x00, 0x00, 0x00, 0x00, 0x00
        /*0010*/ 	.byte	0xef, 0x39, 0xfa, 0xfe, 0x42, 0x2e, 0xe6, 0x3f, 0x02, 0x20, 0x2a, 0xfa, 0x0b, 0xab, 0xfc, 0x3f
        /*0020*/ 	.byte	0xf9, 0x2c, 0x92, 0x7c, 0xa7, 0x6c, 0x09, 0x40, 0xc9, 0x79, 0x44, 0x3c, 0x64, 0x26, 0x13, 0x40
        /*0030*/ 	.byte	0xca, 0x01, 0xcf, 0x3a, 0x27, 0x51, 0x1a, 0x40, 0x30, 0xcc, 0x2d, 0xf3, 0xe1, 0x0c, 0x21, 0x40
        /*0040*/ 	.byte	0x0d, 0xb7, 0xfc, 0x82, 0x8e, 0x35, 0x25, 0x40
.L_8:


//--------------------- .text._Z6kernalPf         --------------------------
	.section	.text._Z6kernalPf,"ax",@progbits
	.align	128
        .global         _Z6kernalPf
        .type           _Z6kernalPf,@function
        .size           _Z6kernalPf,(.L_x_1 - _Z6kernalPf)
        .other          _Z6kernalPf,@"STO_CUDA_ENTRY STV_DEFAULT"
_Z6kernalPf:
.text._Z6kernalPf:
[----:B------:R-:W-:Y:S01]  /*0000*/  LDC R1, c[0x0][0x37c] ;  /* 0x0000df00ff017b82 */ /* 0x000fe20000000800 */
[----:B------:R-:W0:Y:S07]  /*0010*/  S2R R5, SR_TID.X ;  /* 0x0000000000057919 */ /* 0x000e2e0000002100 */
[----:B------:R-:W0:Y:S01]  /*0020*/  LDC.64 R2, c[0x0][0x380] ;  /* 0x0000e000ff027b82 */ /* 0x000e220000000a00 */
[----:B------:R-:W1:Y:S01]  /*0030*/  LDCU.64 UR4, c[0x0][0x358] ;  /* 0x00006b00ff0477ac */ /* 0x000e620008000a00 */
[----:B------:R-:W-:-:S02]  /*0040*/  HFMA2 R7, -RZ, RZ, 1.875, 0 ;  /* 0x3f800000ff077431 */ /* 0x000fc400000001ff */
[----:B0-----:R-:W-:-:S05]  /*0050*/  IMAD.WIDE.U32 R2, R5, 0x4, R2 ;  /* 0x0000000405027825 */ /* 0x001fca00078e0002 */
[----:B-1----:R-:W-:Y:S01]  /*0060*/  STG.E desc[UR4][R2.64], R7 ;  /* 0x0000000702007986 */ /* 0x002fe2000c101904 */
[----:B------:R-:W-:Y:S05]  /*0070*/  EXIT ;  /* 0x000000000000794d */ /* 0x000fea0003800000 */
.L_x_0:
[----:B------:R-:W-:-:S00]  /*0080*/  BRA `(.L_x_0) ;  /* 0xfffffffc00fc7947 */ /* 0x000fc0000383ffff */
[----:B------:R-:W-:-:S00]  /*0090*/  NOP ;  /* 0x0000000000007918 */ /* 0x000fc00000000000 */
        /* <DEDUP_REMOVED lines=14> */
.L_x_1:


//--------------------- .nv.global.init           --------------------------
	.section	.nv.global.init,"aw",@progbits
	.align	4
.nv.global.init:
	.type		mrg32k3aM1SubSeq,@object
	.size		mrg32k3aM1SubSeq,(mrg32k3aM2SubSeq - mrg32k3aM1SubSeq)
mrg32k3aM1SubSeq:
        /*0000*/ 	.byte	0x0b, 0xcc, 0xee, 0x04, 0x73, 0x29, 0x8b, 0x6f, 0xf6, 0x53, 0x03, 0xf6, 0x23, 0xf6, 0xea, 0xda
        /* <DEDUP_REMOVED lines=125> */
	.type		mrg32k3aM2SubSeq,@object
	.size		mrg32k3aM2SubSeq,(mrg32k3aM1 - mrg32k3aM2SubSeq)
mrg32k3aM2SubSeq:
        /* <DEDUP_REMOVED lines=126> */
	.type		mrg32k3aM1,@object
	.size		mrg32k3aM1,(mrg32k3aM1Seq - mrg32k3aM1)
mrg32k3aM1:
        /* <DEDUP_REMOVED lines=144> */
	.type		mrg32k3aM1Seq,@object
	.size		mrg32k3aM1Seq,(mrg32k3aM2 - mrg32k3aM1Seq)
mrg32k3aM1Seq:
        /* <DEDUP_REMOVED lines=144> */
	.type		mrg32k3aM2,@object
	.size		mrg32k3aM2,(mrg32k3aM2Seq - mrg32k3aM2)
mrg32k3aM2:
        /* <DEDUP_REMOVED lines=144> */
	.type		mrg32k3aM2Seq,@object
	.size		mrg32k3aM2Seq,(precalc_xorwow_matrix - mrg32k3aM2Seq)
mrg32k3aM2Seq:
        /* <DEDUP_REMOVED lines=144> */
	.type		precalc_xorwow_matrix,@object
	.size		precalc_xorwow_matrix,(precalc_xorwow_offset_matrix - precalc_xorwow_matrix)
precalc_xorwow_matrix:
        /* <DEDUP_REMOVED lines=6400> */
	.type		precalc_xorwow_offset_matrix,@object
	.size		precalc_xorwow_offset_matrix,(.L_1 - precalc_xorwow_offset_matrix)
precalc_xorwow_offset_matrix:
        /* <DEDUP_REMOVED lines=6400> */
.L_1:


//--------------------- .nv.shared.reserved.0     --------------------------
	.section	.nv.shared.reserved.0,"aw",@nobits
	.weak		__nv_reservedSMEM_offset_0_alias
	.size		__nv_reservedSMEM_offset_0_alias, 0, 64
	.other		__nv_reservedSMEM_offset_0_alias,@"STO_CUDA_RESERVED_SHARED STV_DEFAULT"
__nv_reservedSMEM_offset_0_alias:
	.zero		0
	.zero		64


//--------------------- .nv.constant0._Z6kernalPf --------------------------
	.section	.nv.constant0._Z6kernalPf,"a",@progbits
	.sectionflags	@""
	.align	4
.nv.constant0._Z6kernalPf:
	.zero		904


//--------------------- SYMBOLS --------------------------

	.type		.nv.reservedSmem.offset0,@object
	.size		.nv.reservedSmem.offset0,0x4
